//
// Generated by NVIDIA NVVM Compiler
//
// Compiler Build ID: CL-36424714
// Cuda compilation tools, release 13.0, V13.0.88
// Based on NVVM 20.0.0
//

.version 9.0
.target sm_100
.address_size 64

	// .globl	_Z15vector_additionPiS_S_i

.visible .entry _Z15vector_additionPiS_S_i(
	.param .u64 .ptr .align 1 _Z15vector_additionPiS_S_i_param_0,
	.param .u64 .ptr .align 1 _Z15vector_additionPiS_S_i_param_1,
	.param .u64 .ptr .align 1 _Z15vector_additionPiS_S_i_param_2,
	.param .u32 _Z15vector_additionPiS_S_i_param_3
)
{
	.reg .pred 	%p<2>;
	.reg .b32 	%r<6>;
	.reg .b64 	%rd<11>;

	ld.param.u64 	%rd1, [_Z15vector_additionPiS_S_i_param_0];
	ld.param.u64 	%rd2, [_Z15vector_additionPiS_S_i_param_1];
	ld.param.u64 	%rd3, [_Z15vector_additionPiS_S_i_param_2];
	ld.param.u32 	%r2, [_Z15vector_additionPiS_S_i_param_3];
	mov.u32 	%r1, %tid.x;
	setp.ge.s32 	%p1, %r1, %r2;
	@%p1 bra 	$L__BB0_2;
	cvta.to.global.u64 	%rd4, %rd1;
	cvta.to.global.u64 	%rd5, %rd2;
	cvta.to.global.u64 	%rd6, %rd3;
	mul.wide.u32 	%rd7, %r1, 4;
	add.s64 	%rd8, %rd4, %rd7;
	ld.global.u32 	%r3, [%rd8];
	add.s64 	%rd9, %rd5, %rd7;
	ld.global.u32 	%r4, [%rd9];
	add.s32 	%r5, %r4, %r3;
	add.s64 	%rd10, %rd6, %rd7;
	st.global.u32 	[%rd10], %r5;
$L__BB0_2:
	ret;

}


// ===== COMPILED SASS (sm_100) =====

	.target	sm_100

	.elftype	@"ET_EXEC"


//--------------------- .note.nv.tkinfo           --------------------------
	.section	.note.nv.tkinfo,"",@"SHT_NOTE"
	.sectionflags	@"SHF_NOTE_NV_TKINFO"
	.tkinfo
        /*0018*/ 	.word	0x00000002
        /*0030*/ 	.string	""
        /*0030*/ 	.string	"ptxas"
        /*0030*/ 	.string	"Cuda compilation tools, release 13.0, V13.0.88"
        /*0030*/ 	.string	"Build cuda_13.0.r13.0/compiler.36424714_0"
        /*0030*/ 	.string	"-arch sm_100 -m 64 "



//--------------------- .note.nv.cuinfo           --------------------------
	.section	.note.nv.cuinfo,"",@"SHT_NOTE"
	.sectionflags	@"SHF_NOTE_NV_CUINFO"
        /*0018*/ 	.short	0x0002
        /*001a*/ 	.short	0x0064
        /*001c*/ 	.short	0x0082
	.zero		2


//--------------------- .nv.info                  --------------------------
	.section	.nv.info,"",@"SHT_CUDA_INFO"
	.align	4


	//----- nvinfo : EIATTR_REGCOUNT
	.align		4
        /*0000*/ 	.byte	0x04, 0x2f
        /*0002*/ 	.short	(.L_1 - .L_0)
	.align		4
.L_0:
        /*0004*/ 	.word	index@(_Z15vector_additionPiS_S_i)
        /*0008*/ 	.word	0x0000000c


	//----- nvinfo : EIATTR_FRAME_SIZE
	.align		4
.L_1:
        /*000c*/ 	.byte	0x04, 0x11
        /*000e*/ 	.short	(.L_3 - .L_2)
	.align		4
.L_2:
        /*0010*/ 	.word	index@(_Z15vector_additionPiS_S_i)
        /*0014*/ 	.word	0x00000000


	//----- nvinfo : EIATTR_MIN_STACK_SIZE
	.align		4
.L_3:
        /*0018*/ 	.byte	0x04, 0x12
        /*001a*/ 	.short	(.L_5 - .L_4)
	.align		4
.L_4:
        /*001c*/ 	.word	index@(_Z15vector_additionPiS_S_i)
        /*0020*/ 	.word	0x00000000
.L_5:


//--------------------- .nv.compat                --------------------------
	.section	.nv.compat,"",@"SHT_CUDA_COMPAT_INFO"
	.align	4
        /*0000*/ 	.byte	0x02, 0x09, 0x00, 0x00, 0x02, 0x02, 0x01, 0x00, 0x02, 0x05, 0x05, 0x00, 0x03, 0x07, 0x01, 0x01
        /*0010*/ 	.byte	0x02, 0x03, 0x00, 0x00, 0x02, 0x06, 0x01, 0x00, 0x04, 0x0b, 0x08, 0x00, 0x09, 0x00, 0x00, 0x00
        /*0020*/ 	.byte	0x00, 0x00, 0x00, 0x00


//--------------------- .nv.info._Z15vector_additionPiS_S_i --------------------------
	.section	.nv.info._Z15vector_additionPiS_S_i,"",@"SHT_CUDA_INFO"
	.sectionflags	@""
	.align	4


	//----- nvinfo : EIATTR_CUDA_API_VERSION
	.align		4
        /*0000*/ 	.byte	0x04, 0x37
        /*0002*/ 	.short	(.L_7 - .L_6)
.L_6:
        /*0004*/ 	.word	0x00000082


	//----- nvinfo : EIATTR_KPARAM_INFO
	.align		4
.L_7:
        /*0008*/ 	.byte	0x04, 0x17
        /*000a*/ 	.short	(.L_9 - .L_8)
.L_8:
        /*000c*/ 	.word	0x00000000
        /*0010*/ 	.short	0x0003
        /*0012*/ 	.short	0x0018
        /*0014*/ 	.byte	0x00, 0xf0, 0x11, 0x00


	//----- nvinfo : EIATTR_KPARAM_INFO
	.align		4
.L_9:
        /*0018*/ 	.byte	0x04, 0x17
        /*001a*/ 	.short	(.L_11 - .L_10)
.L_10:
        /*001c*/ 	.word	0x00000000
        /*0020*/ 	.short	0x0002
        /*0022*/ 	.short	0x0010
        /*0024*/ 	.byte	0x00, 0xf5, 0x21, 0x00


	//----- nvinfo : EIATTR_KPARAM_INFO
	.align		4
.L_11:
        /*0028*/ 	.byte	0x04, 0x17
        /*002a*/ 	.short	(.L_13 - .L_12)
.L_12:
        /*002c*/ 	.word	0x00000000
        /*0030*/ 	.short	0x0001
        /*0032*/ 	.short	0x0008
        /*0034*/ 	.byte	0x00, 0xf5, 0x21, 0x00


	//----- nvinfo : EIATTR_KPARAM_INFO
	.align		4
.L_13:
        /*0038*/ 	.byte	0x04, 0x17
        /*003a*/ 	.short	(.L_15 - .L_14)
.L_14:
        /*003c*/ 	.word	0x00000000
        /*0040*/ 	.short	0x0000
        /*0042*/ 	.short	0x0000
        /*0044*/ 	.byte	0x00, 0xf5, 0x21, 0x00


	//----- nvinfo : EIATTR_SPARSE_MMA_MASK
	.align		4
.L_15:
        /*0048*/ 	.byte	0x03, 0x50
        /*004a*/ 	.short	0x0000


	//----- nvinfo : EIATTR_MAXREG_COUNT
	.align		4
        /*004c*/ 	.byte	0x03, 0x1b
        /*004e*/ 	.short	0x00ff


	//----- nvinfo : EIATTR_MERCURY_ISA_VERSION
	.align		4
        /*0050*/ 	.byte	0x03, 0x5f
        /*0052*/ 	.short	0x0101


	//----- nvinfo : EIATTR_VRC_CTA_INIT_COUNT
	.align		4
        /*0054*/ 	.byte	0x02, 0x4a
	.zero		1
	.zero		1


	//----- nvinfo : EIATTR_EXIT_INSTR_OFFSETS
	.align		4
        /*0058*/ 	.byte	0x04, 0x1c
        /*005a*/ 	.short	(.L_17 - .L_16)


	//   ....[0]....
.L_16:
        /*005c*/ 	.word	0x00000040


	//   ....[1]....
        /*0060*/ 	.word	0x00000100


	//----- nvinfo : EIATTR_CBANK_PARAM_SIZE
	.align		4
.L_17:
        /*0064*/ 	.byte	0x03, 0x19
        /*0066*/ 	.short	0x001c


	//----- nvinfo : EIATTR_PARAM_CBANK
	.align		4
        /*0068*/ 	.byte	0x04, 0x0a
        /*006a*/ 	.short	(.L_19 - .L_18)
	.align		4
.L_18:
        /*006c*/ 	.word	index@(.nv.constant0._Z15vector_additionPiS_S_i)
        /*0070*/ 	.short	0x0380
        /*0072*/ 	.short	0x001c


	//----- nvinfo : EIATTR_SW_WAR
	.align		4
.L_19:
        /*0074*/ 	.byte	0x04, 0x36
        /*0076*/ 	.short	(.L_21 - .L_20)
.L_20:
        /*0078*/ 	.word	0x00000008
.L_21:


//--------------------- .nv.callgraph             --------------------------
	.section	.nv.callgraph,"",@"SHT_CUDA_CALLGRAPH"
	.align	4
	.sectionentsize	8
	.align		4
        /*0000*/ 	.word	0x00000000
	.align		4
        /*0004*/ 	.word	0xffffffff
	.align		4
        /*0008*/ 	.word	0x00000000
	.align		4
        /*000c*/ 	.word	0xfffffffe
	.align		4
        /*0010*/ 	.word	0x00000000
	.align		4
        /*0014*/ 	.word	0xfffffffd
	.align		4
        /*0018*/ 	.word	0x00000000
	.align		4
        /*001c*/ 	.word	0xfffffffc


//--------------------- .text._Z15vector_additionPiS_S_i --------------------------
	.section	.text._Z15vector_additionPiS_S_i,"ax",@progbits
	.align	128
        .global         _Z15vector_additionPiS_S_i
        .type           _Z15vector_additionPiS_S_i,@function
        .size           _Z15vector_additionPiS_S_i,(.L_x_1 - _Z15vector_additionPiS_S_i)
        .other          _Z15vector_additionPiS_S_i,@"STO_CUDA_ENTRY STV_DEFAULT"
_Z15vector_additionPiS_S_i:
.text._Z15vector_additionPiS_S_i:
[----:B------:R-:W-:Y:S01]  /*0000*/  LDC R1, c[0x0][0x37c] ;  /* 0x0000df00ff017b82 */ /* 0x000fe20000000800 */
[----:B------:R-:W0:Y:S01]  /*0010*/  S2R R9, SR_TID.X ;  /* 0x0000000000097919 */ /* 0x000e220000002100 */
[----:B------:R-:W0:Y:S02]  /*0020*/  LDCU UR4, c[0x0][0x398] ;  /* 0x00007300ff0477ac */ /* 0x000e240008000800 */
[----:B0-----:R-:W-:-:S13]  /*0030*/  ISETP.GE.AND P0, PT, R9, UR4, PT ;  /* 0x0000000409007c0c */ /* 0x001fda000bf06270 */
[----:B------:R-:W-:Y:S05]  /*0040*/  @P0 EXIT ;  /* 0x000000000000094d */ /* 0x000fea0003800000 */
[----:B------:R-:W0:Y:S01]  /*0050*/  LDC.64 R2, c[0x0][0x380] ;  /* 0x0000e000ff027b82 */ /* 0x000e220000000a00 */
[----:B------:R-:W1:Y:S07]  /*0060*/  LDCU.64 UR4, c[0x0][0x358] ;  /* 0x00006b00ff0477ac */ /* 0x000e6e0008000a00 */
[----:B------:R-:W2:Y:S08]  /*0070*/  LDC.64 R4, c[0x0][0x388] ;  /* 0x0000e200ff047b82 */ /* 0x000eb00000000a00 */
[----:B------:R-:W3:Y:S01]  /*0080*/  LDC.64 R6, c[0x0][0x390] ;  /* 0x0000e400ff067b82 */ /* 0x000ee20000000a00 */
[----:B0-----:R-:W-:-:S06]  /*0090*/  IMAD.WIDE.U32 R2, R9, 0x4, R2 ;  /* 0x0000000409027825 */ /* 0x001fcc00078e0002 */
[----:B-1----:R-:W4:Y:S01]  /*00a0*/  LDG.E R2, desc[UR4][R2.64] ;  /* 0x0000000402027981 */ /* 0x002f22000c1e1900 */
[----:B--2---:R-:W-:-:S06]  /*00b0*/  IMAD.WIDE.U32 R4, R9, 0x4, R4 ;  /* 0x0000000409047825 */ /* 0x004fcc00078e0004 */
[----:B------:R-:W4:Y:S01]  /*00c0*/  LDG.E R5, desc[UR4][R4.64] ;  /* 0x0000000404057981 */ /* 0x000f22000c1e1900 */
[----:B---3--:R-:W-:Y:S01]  /*00d0*/  IMAD.WIDE.U32 R6, R9, 0x4, R6 ;  /* 0x0000000409067825 */ /* 0x008fe200078e0006 */
[----:B----4-:R-:W-:-:S05]  /*00e0*/  IADD3 R9, PT, PT, R2, R5, RZ ;  /* 0x0000000502097210 */ /* 0x010fca0007ffe0ff */
[----:B------:R-:W-:Y:S01]  /*00f0*/  STG.E desc[UR4][R6.64], R9 ;  /* 0x0000000906007986 */ /* 0x000fe2000c101904 */
[----:B------:R-:W-:Y:S05]  /*0100*/  EXIT ;  /* 0x000000000000794d */ /* 0x000fea0003800000 */
.L_x_0:
[----:B------:R-:W-:-:S00]  /*0110*/  BRA `(.L_x_0) ;  /* 0xfffffffc00fc7947 */ /* 0x000fc0000383ffff */
[----:B------:R-:W-:-:S00]  /*0120*/  NOP ;  /* 0x0000000000007918 */ /* 0x000fc00000000000 */
        /* <DEDUP_REMOVED lines=13> */
.L_x_1:


//--------------------- .nv.shared.reserved.0     --------------------------
	.section	.nv.shared.reserved.0,"aw",@nobits
	.weak		__nv_reservedSMEM_offset_0_alias
	.size		__nv_reservedSMEM_offset_0_alias, 0, 64
	.other		__nv_reservedSMEM_offset_0_alias,@"STO_CUDA_RESERVED_SHARED STV_DEFAULT"
__nv_reservedSMEM_offset_0_alias:
	.zero		0
	.zero		64


//--------------------- .nv.constant0._Z15vector_additionPiS_S_i --------------------------
	.section	.nv.constant0._Z15vector_additionPiS_S_i,"a",@progbits
	.sectionflags	@""
	.align	4
.nv.constant0._Z15vector_additionPiS_S_i:
	.zero		924


//--------------------- SYMBOLS --------------------------

	.type		.nv.reservedSmem.offset0,@object
	.size		.nv.reservedSmem.offset0,0x4
